	.headerflags	@"EF_CUDA_TEXMODE_UNIFIED EF_CUDA_64BIT_ADDRESS EF_CUDA_ACCELERATORS EF_CUDA_SM90 EF_CUDA_VIRTUAL_SM(EF_CUDA_SM90)"
	.elftype	@"ET_EXEC"


//--------------------- .nv.info                  --------------------------
	.section	.nv.info,"",@"SHT_CUDA_INFO"
	.align	4


	//----- nvinfo : EIATTR_REGCOUNT
	.align		4
        /*0000*/ 	.byte	0x04, 0x2f
        /*0002*/ 	.short	(.L_2 - .L_1)
	.align		4
.L_1:
        /*0004*/ 	.word	index@(triton_poi_fused_add_mul_tanh_3)
        /*0008*/ 	.word	0x00000013


	//----- nvinfo : EIATTR_MIN_STACK_SIZE
	.align		4
.L_2:
        /*000c*/ 	.byte	0x04, 0x12
        /*000e*/ 	.short	(.L_4 - .L_3)
	.align		4
.L_3:
        /*0010*/ 	.word	index@(triton_poi_fused_add_mul_tanh_3)
        /*0014*/ 	.word	0x00000000


	//----- nvinfo : EIATTR_FRAME_SIZE
	.align		4
.L_4:
        /*0018*/ 	.byte	0x04, 0x11
        /*001a*/ 	.short	(.L_6 - .L_5)
	.align		4
.L_5:
        /*001c*/ 	.word	index@(triton_poi_fused_add_mul_tanh_3)
        /*0020*/ 	.word	0x00000000


	//----- nvinfo : EIATTR_MIN_STACK_SIZE
	.align		4
.L_6:
        /*0024*/ 	.byte	0x04, 0x12
        /*0026*/ 	.short	(.L_8 - .L_7)
	.align		4
.L_7:
        /*0028*/ 	.word	index@(triton_poi_fused_add_mul_tanh_3)
        /*002c*/ 	.word	0x00000000
.L_8:


//--------------------- .nv.info.triton_poi_fused_add_mul_tanh_3 --------------------------
	.section	.nv.info.triton_poi_fused_add_mul_tanh_3,"",@"SHT_CUDA_INFO"
	.sectionflags	@""
	.align	4


	//----- nvinfo : EIATTR_CUDA_API_VERSION
	.align		4
        /*0000*/ 	.byte	0x04, 0x37
        /*0002*/ 	.short	(.L_10 - .L_9)
.L_9:
        /*0004*/ 	.word	0x0000007c


	//----- nvinfo : EIATTR_KPARAM_INFO
	.align		4
.L_10:
        /*0008*/ 	.byte	0x04, 0x17
        /*000a*/ 	.short	(.L_12 - .L_11)
.L_11:
        /*000c*/ 	.word	0x00000000
        /*0010*/ 	.short	0x0004
        /*0012*/ 	.short	0x0020
        /*0014*/ 	.byte	0x00, 0xf0, 0x11, 0x00


	//----- nvinfo : EIATTR_KPARAM_INFO
	.align		4
.L_12:
        /*0018*/ 	.byte	0x04, 0x17
        /*001a*/ 	.short	(.L_14 - .L_13)
.L_13:
        /*001c*/ 	.word	0x00000000
        /*0020*/ 	.short	0x0003
        /*0022*/ 	.short	0x0018
        /*0024*/ 	.byte	0x00, 0xf4, 0x21, 0x00


	//----- nvinfo : EIATTR_KPARAM_INFO
	.align		4
.L_14:
        /*0028*/ 	.byte	0x04, 0x17
        /*002a*/ 	.short	(.L_16 - .L_15)
.L_15:
        /*002c*/ 	.word	0x00000000
        /*0030*/ 	.short	0x0002
        /*0032*/ 	.short	0x0010
        /*0034*/ 	.byte	0x00, 0xf4, 0x21, 0x00


	//----- nvinfo : EIATTR_KPARAM_INFO
	.align		4
.L_16:
        /*0038*/ 	.byte	0x04, 0x17
        /*003a*/ 	.short	(.L_18 - .L_17)
.L_17:
        /*003c*/ 	.word	0x00000000
        /*0040*/ 	.short	0x0001
        /*0042*/ 	.short	0x0008
        /*0044*/ 	.byte	0x00, 0xf4, 0x21, 0x00


	//----- nvinfo : EIATTR_KPARAM_INFO
	.align		4
.L_18:
        /*0048*/ 	.byte	0x04, 0x17
        /*004a*/ 	.short	(.L_20 - .L_19)
.L_19:
        /*004c*/ 	.word	0x00000000
        /*0050*/ 	.short	0x0000
        /*0052*/ 	.short	0x0000
        /*0054*/ 	.byte	0x00, 0xf4, 0x21, 0x00


	//----- nvinfo : EIATTR_SPARSE_MMA_MASK
	.align		4
.L_20:
        /*0058*/ 	.byte	0x03, 0x50
        /*005a*/ 	.short	0x0000


	//----- nvinfo : EIATTR_MAXREG_COUNT
	.align		4
        /*005c*/ 	.byte	0x03, 0x1b
        /*005e*/ 	.short	0x00ff


	//----- nvinfo : EIATTR_EXIT_INSTR_OFFSETS
	.align		4
        /*0060*/ 	.byte	0x04, 0x1c
        /*0062*/ 	.short	(.L_22 - .L_21)


	//   ....[0]....
.L_21:
        /*0064*/ 	.word	0x00000510


	//   ....[1]....
        /*0068*/ 	.word	0x00000530


	//----- nvinfo : EIATTR_REQNTID
	.align		4
.L_22:
        /*006c*/ 	.byte	0x04, 0x10
        /*006e*/ 	.short	(.L_24 - .L_23)
.L_23:
        /*0070*/ 	.word	0x00000080
        /*0074*/ 	.word	0x00000001
        /*0078*/ 	.word	0x00000001


	//----- nvinfo : EIATTR_CRS_STACK_SIZE
	.align		4
.L_24:
        /*007c*/ 	.byte	0x04, 0x1e
        /*007e*/ 	.short	(.L_26 - .L_25)
.L_25:
        /*0080*/ 	.word	0x00000000


	//----- nvinfo : EIATTR_CBANK_PARAM_SIZE
	.align		4
.L_26:
        /*0084*/ 	.byte	0x03, 0x19
        /*0086*/ 	.short	0x0024


	//----- nvinfo : EIATTR_PARAM_CBANK
	.align		4
        /*0088*/ 	.byte	0x04, 0x0a
        /*008a*/ 	.short	(.L_28 - .L_27)
	.align		4
.L_27:
        /*008c*/ 	.word	index@(.nv.constant0.triton_poi_fused_add_mul_tanh_3)
        /*0090*/ 	.short	0x0210
        /*0092*/ 	.short	0x0024


	//----- nvinfo : EIATTR_SW_WAR
	.align		4
.L_28:
        /*0094*/ 	.byte	0x04, 0x36
        /*0096*/ 	.short	(.L_30 - .L_29)
.L_29:
        /*0098*/ 	.word	0x00000008
.L_30:


//--------------------- .nv.callgraph             --------------------------
	.section	.nv.callgraph,"",@"SHT_CUDA_CALLGRAPH"
	.align	4
	.sectionentsize	8
	.align		4
        /*0000*/ 	.word	0x00000000
	.align		4
        /*0004*/ 	.word	0xffffffff
	.align		4
        /*0008*/ 	.word	0x00000000
	.align		4
        /*000c*/ 	.word	0xfffffffe
	.align		4
        /*0010*/ 	.word	0x00000000
	.align		4
        /*0014*/ 	.word	0xfffffffd
	.align		4
        /*0018*/ 	.word	0x00000000
	.align		4
        /*001c*/ 	.word	0xfffffffc


//--------------------- .nv.constant4             --------------------------
	.section	.nv.constant4,"a",@progbits
	.align	8
	.align		8
.nv.constant4:
        /*0000*/ 	.dword	_$_str


//--------------------- .text.triton_poi_fused_add_mul_tanh_3 --------------------------
	.section	.text.triton_poi_fused_add_mul_tanh_3,"ax",@progbits
	.align	128
        .global         triton_poi_fused_add_mul_tanh_3
        .type           triton_poi_fused_add_mul_tanh_3,@function
        .size           triton_poi_fused_add_mul_tanh_3,(.L_x_7 - triton_poi_fused_add_mul_tanh_3)
        .other          triton_poi_fused_add_mul_tanh_3,@"STO_CUDA_ENTRY STV_DEFAULT"
triton_poi_fused_add_mul_tanh_3:
.text.triton_poi_fused_add_mul_tanh_3:
[----:B------:R-:W0:Y:S01]  /*0000*/  LDC R1, c[0x0][0x28] ;  /* 0x00000a00ff017b82 */ /* 0x000e220000000800 */
[----:B------:R-:W1:Y:S07]  /*0010*/  S2R R0, SR_TID.X ;  /* 0x0000000000007919 */ /* 0x000e6e0000002100 */
[----:B------:R-:W2:Y:S01]  /*0020*/  LDC.64 R14, c[0x0][0x220] ;  /* 0x00008800ff0e7b82 */ /* 0x000ea20000000a00 */
[----:B------:R-:W-:Y:S01]  /*0030*/  ULDC.64 UR4, c[0x0][0x208] ;  /* 0x0000820000047ab9 */ /* 0x000fe20000000a00 */
[----:B------:R-:W3:Y:S06]  /*0040*/  S2R R3, SR_CTAID.X ;  /* 0x0000000000037919 */ /* 0x000eec0000002500 */
[----:B------:R-:W4:Y:S08]  /*0050*/  LDC.64 R12, c[0x0][0x218] ;  /* 0x00008600ff0c7b82 */ /* 0x000f300000000a00 */
[----:B------:R-:W5:Y:S01]  /*0060*/  LDC.64 R10, c[0x0][0x210] ;  /* 0x00008400ff0a7b82 */ /* 0x000f620000000a00 */
[----:B-1----:R-:W-:-:S02]  /*0070*/  SHF.L.U32 R0, R0, 0x1, RZ ;  /* 0x0000000100007819 */ /* 0x002fc400000006ff */
[----:B---3--:R-:W-:Y:S02]  /*0080*/  SHF.R.S32.HI R5, RZ, 0x17, R3 ;  /* 0x00000017ff057819 */ /* 0x008fe40000011403 */
[----:B------:R-:W-:Y:S02]  /*0090*/  LOP3.LUT R0, R0, 0xfe, RZ, 0xc0, !PT ;  /* 0x000000fe00007812 */ /* 0x000fe400078ec0ff */
[----:B------:R-:W-:Y:S02]  /*00a0*/  SGXT R5, R5, 0x1 ;  /* 0x000000010505781a */ /* 0x000fe40000000200 */
[----:B------:R-:W-:-:S04]  /*00b0*/  LEA R4, R3, R0, 0x8 ;  /* 0x0000000003047211 */ /* 0x000fc800078e40ff */
[CC--:B------:R-:W-:Y:S02]  /*00c0*/  LEA.HI R2, R5.reuse, R4.reuse, RZ, 0x4 ;  /* 0x0000000405027211 */ /* 0x0c0fe400078f20ff */
[CC--:B------:R-:W-:Y:S02]  /*00d0*/  LEA.HI R0, R5.reuse, R4.reuse, RZ, 0x6 ;  /* 0x0000000405007211 */ /* 0x0c0fe400078f30ff */
[----:B------:R-:W-:Y:S02]  /*00e0*/  LOP3.LUT R3, R2, 0xfffffff0, RZ, 0xc0, !PT ;  /* 0xfffffff002037812 */ /* 0x000fe400078ec0ff */
[----:B------:R-:W-:Y:S02]  /*00f0*/  SHF.R.S32.HI R0, RZ, 0x6, R0 ;  /* 0x00000006ff007819 */ /* 0x000fe40000011400 */
[C---:B------:R-:W-:Y:S01]  /*0100*/  ISETP.GE.AND P0, PT, R4.reuse, 0x100, PT ;  /* 0x000001000400780c */ /* 0x040fe20003f06270 */
[----:B------:R-:W-:Y:S01]  /*0110*/  IMAD.IADD R3, R4, 0x1, -R3 ;  /* 0x0000000104037824 */ /* 0x000fe200078e0a03 */
[----:B------:R-:W-:-:S04]  /*0120*/  LEA.HI R5, R5, R4, RZ, 0x2 ;  /* 0x0000000405057211 */ /* 0x000fc800078f10ff */
[----:B------:R-:W-:Y:S02]  /*0130*/  LEA R3, R0, R3, 0x4 ;  /* 0x0000000300037211 */ /* 0x000fe400078e20ff */
[----:B------:R-:W-:-:S03]  /*0140*/  LOP3.LUT R5, R5, 0xfffffffc, RZ, 0xc0, !PT ;  /* 0xfffffffc05057812 */ /* 0x000fc600078ec0ff */
[----:B--2---:R-:W-:Y:S01]  /*0150*/  IMAD.WIDE R14, R3, 0x4, R14 ;  /* 0x00000004030e7825 */ /* 0x004fe200078e020e */
[----:B------:R-:W-:-:S06]  /*0160*/  CS2R R2, SRZ ;  /* 0x0000000000027805 */ /* 0x000fcc000001ff00 */
[----:B------:R-:W2:Y:S01]  /*0170*/  @!P0 LDG.E.EL.64 R2, desc[UR4][R14.64] ;  /* 0x000000040e028981 */ /* 0x000ea2000c2e1b00 */
[C---:B------:R-:W-:Y:S01]  /*0180*/  IMAD.IADD R5, R4.reuse, 0x1, -R5 ;  /* 0x0000000104057824 */ /* 0x040fe200078e0a05 */
[----:B------:R-:W-:Y:S02]  /*0190*/  CS2R R8, SRZ ;  /* 0x0000000000087805 */ /* 0x000fe4000001ff00 */
[----:B------:R-:W-:Y:S01]  /*01a0*/  CS2R R6, SRZ ;  /* 0x0000000000067805 */ /* 0x000fe2000001ff00 */
[----:B0----5:R-:W-:-:S04]  /*01b0*/  IMAD.WIDE R10, R4, 0x4, R10 ;  /* 0x00000004040a7825 */ /* 0x021fc800078e020a */
[----:B----4-:R-:W-:Y:S01]  /*01c0*/  IMAD.WIDE R12, R5, 0x4, R12 ;  /* 0x00000004050c7825 */ /* 0x010fe200078e020c */
[----:B------:R0:W5:Y:S04]  /*01d0*/  @!P0 LDG.E.64 R8, desc[UR4][R10.64] ;  /* 0x000000040a088981 */ /* 0x000168000c1e1b00 */
[----:B------:R0:W5:Y:S01]  /*01e0*/  @!P0 LDG.E.EL.64 R6, desc[UR4][R12.64] ;  /* 0x000000040c068981 */ /* 0x000162000c2e1b00 */
[----:B------:R-:W-:Y:S01]  /*01f0*/  BSSY B0, `(.L_x_0) ;  /* 0x0000015000007945 */ /* 0x000fe20003800000 */
[----:B--2---:R-:W-:-:S05]  /*0200*/  FADD.FTZ R16, |R2|, -RZ ;  /* 0x800000ff02107221 */ /* 0x004fca0000010200 */
[----:B------:R-:W-:-:S13]  /*0210*/  FSETP.GE.AND P1, PT, R16, 0.60000002384185791016, PT ;  /* 0x3f19999a1000780b */ /* 0x000fda0003f26000 */
[----:B0-----:R-:W-:Y:S05]  /*0220*/  @!P1 BRA `(.L_x_1) ;  /* 0x0000000000289947 */ /* 0x001fea0003800000 */
[C---:B------:R-:W-:Y:S01]  /*0230*/  FMUL R0, R16.reuse, 2.8853900432586669922 ;  /* 0x4038aa3b10007820 */ /* 0x040fe20000400000 */
[----:B------:R-:W-:Y:S01]  /*0240*/  HFMA2.MMA R5, -RZ, RZ, 1.875, 0 ;  /* 0x3f800000ff057435 */ /* 0x000fe200000001ff */
[----:B------:R-:W-:-:S04]  /*0250*/  FSETP.GE.AND P1, PT, R16, 9.010913848876953125, PT ;  /* 0x41102cb41000780b */ /* 0x000fc80003f26000 */
[----:B------:R-:W0:Y:S02]  /*0260*/  MUFU.EX2 R0, R0 ;  /* 0x0000000000007308 */ /* 0x000e240000000800 */
[----:B0-----:R-:W-:-:S06]  /*0270*/  FADD R10, R0, 1 ;  /* 0x3f800000000a7421 */ /* 0x001fcc0000000000 */
[----:B------:R-:W0:Y:S02]  /*0280*/  MUFU.RCP R10, R10 ;  /* 0x0000000a000a7308 */ /* 0x000e240000001000 */
[----:B0-----:R-:W-:-:S05]  /*0290*/  FFMA.FTZ R5, R10, -2, R5 ;  /* 0xc00000000a057823 */ /* 0x001fca0000010005 */
[----:B------:R-:W-:-:S04]  /*02a0*/  FSEL R5, R5, 1, !P1 ;  /* 0x3f80000005057808 */ /* 0x000fc80004800000 */
[----:B------:R-:W-:Y:S01]  /*02b0*/  LOP3.LUT R5, R5, 0x80000000, R2, 0xf8, !PT ;  /* 0x8000000005057812 */ /* 0x000fe200078ef802 */
[----:B------:R-:W-:Y:S06]  /*02c0*/  BRA `(.L_x_2) ;  /* 0x00000000001c7947 */ /* 0x000fec0003800000 */
.L_x_1:
[----:B------:R-:W-:Y:S02]  /*02d0*/  IMAD.MOV.U32 R0, RZ, RZ, 0x3c80f082 ;  /* 0x3c80f082ff007424 */ /* 0x000fe400078e00ff */
[----:B------:R-:W-:-:S04]  /*02e0*/  FMUL R5, R2, R2 ;  /* 0x0000000202057220 */ /* 0x000fc80000400000 */
[----:B------:R-:W-:-:S04]  /*02f0*/  FFMA.FTZ R0, R5, R0, -0.052303962409496307373 ;  /* 0xbd563cae05007423 */ /* 0x000fc80000010000 */
[----:B------:R-:W-:-:S04]  /*0300*/  FFMA.FTZ R0, R5, R0, 0.1331529766321182251 ;  /* 0x3e08594105007423 */ /* 0x000fc80000010000 */
[----:B------:R-:W-:-:S04]  /*0310*/  FFMA.FTZ R0, R5, R0, -0.33332768082618713379 ;  /* 0xbeaaa9ed05007423 */ /* 0x000fc80000010000 */
[----:B------:R-:W-:-:S04]  /*0320*/  FFMA.FTZ R5, R5, R0, RZ ;  /* 0x0000000005057223 */ /* 0x000fc800000100ff */
[----:B------:R-:W-:-:S07]  /*0330*/  FFMA.FTZ R5, R5, R2, R2 ;  /* 0x0000000205057223 */ /* 0x000fce0000010002 */
.L_x_2:
[----:B------:R-:W-:Y:S05]  /*0340*/  BSYNC B0 ;  /* 0x0000000000007941 */ /* 0x000fea0003800000 */
.L_x_0:
[----:B------:R-:W-:Y:S01]  /*0350*/  FADD.FTZ R12, |R3|, -RZ ;  /* 0x800000ff030c7221 */ /* 0x000fe20000010200 */
[----:B------:R-:W-:Y:S01]  /*0360*/  BSSY B0, `(.L_x_3) ;  /* 0x0000015000007945 */ /* 0x000fe20003800000 */
[----:B------:R-:W-:-:S03]  /*0370*/  SHF.R.S32.HI R13, RZ, 0x1f, R4 ;  /* 0x0000001fff0d7819 */ /* 0x000fc60000011404 */
[----:B------:R-:W-:-:S13]  /*0380*/  FSETP.GE.AND P1, PT, R12, 0.60000002384185791016, PT ;  /* 0x3f19999a0c00780b */ /* 0x000fda0003f26000 */
[----:B------:R-:W-:Y:S05]  /*0390*/  @!P1 BRA `(.L_x_4) ;  /* 0x0000000000289947 */ /* 0x000fea0003800000 */
[C---:B------:R-:W-:Y:S01]  /*03a0*/  FMUL R2, R12.reuse, 2.8853900432586669922 ;  /* 0x4038aa3b0c027820 */ /* 0x040fe20000400000 */
[----:B------:R-:W-:Y:S02]  /*03b0*/  MOV R11, 0x3f800000 ;  /* 0x3f800000000b7802 */ /* 0x000fe40000000f00 */
[----:B------:R-:W-:-:S03]  /*03c0*/  FSETP.GE.AND P1, PT, R12, 9.010913848876953125, PT ;  /* 0x41102cb40c00780b */ /* 0x000fc60003f26000 */
[----:B------:R-:W0:Y:S02]  /*03d0*/  MUFU.EX2 R2, R2 ;  /* 0x0000000200027308 */ /* 0x000e240000000800 */
[----:B0-----:R-:W-:-:S06]  /*03e0*/  FADD R10, R2, 1 ;  /* 0x3f800000020a7421 */ /* 0x001fcc0000000000 */
[----:B------:R-:W0:Y:S02]  /*03f0*/  MUFU.RCP R10, R10 ;  /* 0x0000000a000a7308 */ /* 0x000e240000001000 */
[----:B0-----:R-:W-:-:S05]  /*0400*/  FFMA.FTZ R0, R10, -2, R11 ;  /* 0xc00000000a007823 */ /* 0x001fca000001000b */
[----:B------:R-:W-:-:S04]  /*0410*/  FSEL R0, R0, 1, !P1 ;  /* 0x3f80000000007808 */ /* 0x000fc80004800000 */
[----:B------:R-:W-:Y:S01]  /*0420*/  LOP3.LUT R0, R0, 0x80000000, R3, 0xf8, !PT ;  /* 0x8000000000007812 */ /* 0x000fe200078ef803 */
[----:B------:R-:W-:Y:S06]  /*0430*/  BRA `(.L_x_5) ;  /* 0x00000000001c7947 */ /* 0x000fec0003800000 */
.L_x_4:
[----:B------:R-:W-:Y:S02]  /*0440*/  IMAD.MOV.U32 R0, RZ, RZ, 0x3c80f082 ;  /* 0x3c80f082ff007424 */ /* 0x000fe400078e00ff */
[----:B------:R-:W-:-:S04]  /*0450*/  FMUL R11, R3, R3 ;  /* 0x00000003030b7220 */ /* 0x000fc80000400000 */
[----:B------:R-:W-:-:S04]  /*0460*/  FFMA.FTZ R0, R11, R0, -0.052303962409496307373 ;  /* 0xbd563cae0b007423 */ /* 0x000fc80000010000 */
[----:B------:R-:W-:-:S04]  /*0470*/  FFMA.FTZ R0, R11, R0, 0.1331529766321182251 ;  /* 0x3e0859410b007423 */ /* 0x000fc80000010000 */
[----:B------:R-:W-:-:S04]  /*0480*/  FFMA.FTZ R0, R11, R0, -0.33332768082618713379 ;  /* 0xbeaaa9ed0b007423 */ /* 0x000fc80000010000 */
[----:B------:R-:W-:-:S04]  /*0490*/  FFMA.FTZ R0, R11, R0, RZ ;  /* 0x000000000b007223 */ /* 0x000fc800000100ff */
[----:B------:R-:W-:-:S07]  /*04a0*/  FFMA.FTZ R0, R0, R3, R3 ;  /* 0x0000000300007223 */ /* 0x000fce0000010003 */
.L_x_5:
[----:B------:R-:W-:Y:S05]  /*04b0*/  BSYNC B0 ;  /* 0x0000000000007941 */ /* 0x000fea0003800000 */
.L_x_3:
[----:B------:R-:W-:Y:S01]  /*04c0*/  ULDC.64 UR6, c[0x0][0x228] ;  /* 0x00008a0000067ab9 */ /* 0x000fe20000000a00 */
[----:B-----5:R-:W-:Y:S01]  /*04d0*/  FFMA R6, R5, R6, R8 ;  /* 0x0000000605067223 */ /* 0x020fe20000000008 */
[----:B------:R-:W-:Y:S01]  /*04e0*/  LEA R2, P1, R4, UR6, 0x2 ;  /* 0x0000000604027c11 */ /* 0x000fe2000f8210ff */
[----:B------:R-:W-:-:S03]  /*04f0*/  FFMA R7, R0, R7, R9 ;  /* 0x0000000700077223 */ /* 0x000fc60000000009 */
[----:B------:R-:W-:Y:S01]  /*0500*/  LEA.HI.X R3, R4, UR7, R13, 0x2, P1 ;  /* 0x0000000704037c11 */ /* 0x000fe200088f140d */
[----:B------:R-:W-:Y:S08]  /*0510*/  @P0 EXIT ;  /* 0x000000000000094d */ /* 0x000ff00003800000 */
[----:B------:R-:W-:Y:S01]  /*0520*/  STG.E.64 desc[UR4][R2.64], R6 ;  /* 0x0000000602007986 */ /* 0x000fe2000c101b04 */
[----:B------:R-:W-:Y:S05]  /*0530*/  EXIT ;  /* 0x000000000000794d */ /* 0x000fea0003800000 */
.L_x_6:
[----:B------:R-:W-:-:S00]  /*0540*/  BRA `(.L_x_6) ;  /* 0xfffffffc00fc7947 */ /* 0x000fc0000383ffff */
[----:B------:R-:W-:-:S00]  /*0550*/  NOP ;  /* 0x0000000000007918 */ /* 0x000fc00000000000 */
        /* <DEDUP_REMOVED lines=10> */
.L_x_7:


//--------------------- .nv.global.init           --------------------------
	.section	.nv.global.init,"aw",@progbits
.nv.global.init:
	.type		_$_str,@object
	.size		_$_str,(.L_0 - _$_str)
_$_str:
        /*0000*/ 	.byte	0x5f, 0x5f, 0x43, 0x55, 0x44, 0x41, 0x5f, 0x46, 0x54, 0x5a, 0x00
.L_0:


//--------------------- .nv.constant0.triton_poi_fused_add_mul_tanh_3 --------------------------
	.section	.nv.constant0.triton_poi_fused_add_mul_tanh_3,"a",@progbits
	.sectionflags	@""
	.align	4
.nv.constant0.triton_poi_fused_add_mul_tanh_3:
	.zero		564
